//
// Generated by NVIDIA NVVM Compiler
//
// Compiler Build ID: CL-36424714
// Cuda compilation tools, release 13.0, V13.0.88
// Based on NVVM 20.0.0
//

.version 9.0
.target sm_100
.address_size 64

	// .globl	_Z10addVectorsPdS_S_

.visible .entry _Z10addVectorsPdS_S_(
	.param .u64 .ptr .align 1 _Z10addVectorsPdS_S__param_0,
	.param .u64 .ptr .align 1 _Z10addVectorsPdS_S__param_1,
	.param .u64 .ptr .align 1 _Z10addVectorsPdS_S__param_2
)
{
	.reg .b32 	%r<5>;
	.reg .b64 	%rd<11>;
	.reg .b64 	%fd<4>;

	ld.param.u64 	%rd1, [_Z10addVectorsPdS_S__param_0];
	ld.param.u64 	%rd2, [_Z10addVectorsPdS_S__param_1];
	ld.param.u64 	%rd3, [_Z10addVectorsPdS_S__param_2];
	cvta.to.global.u64 	%rd4, %rd1;
	cvta.to.global.u64 	%rd5, %rd3;
	cvta.to.global.u64 	%rd6, %rd2;
	mov.u32 	%r1, %ctaid.x;
	mov.u32 	%r2, %ntid.x;
	mov.u32 	%r3, %tid.x;
	mad.lo.s32 	%r4, %r1, %r2, %r3;
	mul.wide.s32 	%rd7, %r4, 8;
	add.s64 	%rd8, %rd6, %rd7;
	ld.global.f64 	%fd1, [%rd8];
	add.s64 	%rd9, %rd5, %rd7;
	ld.global.f64 	%fd2, [%rd9];
	add.f64 	%fd3, %fd1, %fd2;
	add.s64 	%rd10, %rd4, %rd7;
	st.global.f64 	[%rd10], %fd3;
	ret;

}


// ===== COMPILED SASS (sm_100) =====

	.target	sm_100

	.elftype	@"ET_EXEC"


//--------------------- .note.nv.tkinfo           --------------------------
	.section	.note.nv.tkinfo,"",@"SHT_NOTE"
	.sectionflags	@"SHF_NOTE_NV_TKINFO"
	.tkinfo
        /*0018*/ 	.word	0x00000002
        /*0030*/ 	.string	""
        /*0030*/ 	.string	"ptxas"
        /*0030*/ 	.string	"Cuda compilation tools, release 13.0, V13.0.88"
        /*0030*/ 	.string	"Build cuda_13.0.r13.0/compiler.36424714_0"
        /*0030*/ 	.string	"-arch sm_100 -m 64 "



//--------------------- .note.nv.cuinfo           --------------------------
	.section	.note.nv.cuinfo,"",@"SHT_NOTE"
	.sectionflags	@"SHF_NOTE_NV_CUINFO"
        /*0018*/ 	.short	0x0002
        /*001a*/ 	.short	0x0064
        /*001c*/ 	.short	0x0082
	.zero		2


//--------------------- .nv.info                  --------------------------
	.section	.nv.info,"",@"SHT_CUDA_INFO"
	.align	4


	//----- nvinfo : EIATTR_REGCOUNT
	.align		4
        /*0000*/ 	.byte	0x04, 0x2f
        /*0002*/ 	.short	(.L_1 - .L_0)
	.align		4
.L_0:
        /*0004*/ 	.word	index@(_Z10addVectorsPdS_S_)
        /*0008*/ 	.word	0x0000000e


	//----- nvinfo : EIATTR_FRAME_SIZE
	.align		4
.L_1:
        /*000c*/ 	.byte	0x04, 0x11
        /*000e*/ 	.short	(.L_3 - .L_2)
	.align		4
.L_2:
        /*0010*/ 	.word	index@(_Z10addVectorsPdS_S_)
        /*0014*/ 	.word	0x00000000


	//----- nvinfo : EIATTR_MIN_STACK_SIZE
	.align		4
.L_3:
        /*0018*/ 	.byte	0x04, 0x12
        /*001a*/ 	.short	(.L_5 - .L_4)
	.align		4
.L_4:
        /*001c*/ 	.word	index@(_Z10addVectorsPdS_S_)
        /*0020*/ 	.word	0x00000000
.L_5:


//--------------------- .nv.compat                --------------------------
	.section	.nv.compat,"",@"SHT_CUDA_COMPAT_INFO"
	.align	4
        /*0000*/ 	.byte	0x02, 0x09, 0x00, 0x00, 0x02, 0x02, 0x01, 0x00, 0x02, 0x05, 0x05, 0x00, 0x03, 0x07, 0x01, 0x01
        /*0010*/ 	.byte	0x02, 0x03, 0x00, 0x00, 0x02, 0x06, 0x01, 0x00, 0x04, 0x0b, 0x08, 0x00, 0x01, 0x00, 0x00, 0x00
        /*0020*/ 	.byte	0x00, 0x00, 0x00, 0x00


//--------------------- .nv.info._Z10addVectorsPdS_S_ --------------------------
	.section	.nv.info._Z10addVectorsPdS_S_,"",@"SHT_CUDA_INFO"
	.sectionflags	@""
	.align	4


	//----- nvinfo : EIATTR_CUDA_API_VERSION
	.align		4
        /*0000*/ 	.byte	0x04, 0x37
        /*0002*/ 	.short	(.L_7 - .L_6)
.L_6:
        /*0004*/ 	.word	0x00000082


	//----- nvinfo : EIATTR_KPARAM_INFO
	.align		4
.L_7:
        /*0008*/ 	.byte	0x04, 0x17
        /*000a*/ 	.short	(.L_9 - .L_8)
.L_8:
        /*000c*/ 	.word	0x00000000
        /*0010*/ 	.short	0x0002
        /*0012*/ 	.short	0x0010
        /*0014*/ 	.byte	0x00, 0xf5, 0x21, 0x00


	//----- nvinfo : EIATTR_KPARAM_INFO
	.align		4
.L_9:
        /*0018*/ 	.byte	0x04, 0x17
        /*001a*/ 	.short	(.L_11 - .L_10)
.L_10:
        /*001c*/ 	.word	0x00000000
        /*0020*/ 	.short	0x0001
        /*0022*/ 	.short	0x0008
        /*0024*/ 	.byte	0x00, 0xf5, 0x21, 0x00


	//----- nvinfo : EIATTR_KPARAM_INFO
	.align		4
.L_11:
        /*0028*/ 	.byte	0x04, 0x17
        /*002a*/ 	.short	(.L_13 - .L_12)
.L_12:
        /*002c*/ 	.word	0x00000000
        /*0030*/ 	.short	0x0000
        /*0032*/ 	.short	0x0000
        /*0034*/ 	.byte	0x00, 0xf5, 0x21, 0x00


	//----- nvinfo : EIATTR_SPARSE_MMA_MASK
	.align		4
.L_13:
        /*0038*/ 	.byte	0x03, 0x50
        /*003a*/ 	.short	0x0000


	//----- nvinfo : EIATTR_MAXREG_COUNT
	.align		4
        /*003c*/ 	.byte	0x03, 0x1b
        /*003e*/ 	.short	0x00ff


	//----- nvinfo : EIATTR_MERCURY_ISA_VERSION
	.align		4
        /*0040*/ 	.byte	0x03, 0x5f
        /*0042*/ 	.short	0x0101


	//----- nvinfo : EIATTR_VRC_CTA_INIT_COUNT
	.align		4
        /*0044*/ 	.byte	0x02, 0x4a
	.zero		1
	.zero		1


	//----- nvinfo : EIATTR_EXIT_INSTR_OFFSETS
	.align		4
        /*0048*/ 	.byte	0x04, 0x1c
        /*004a*/ 	.short	(.L_15 - .L_14)


	//   ....[0]....
.L_14:
        /*004c*/ 	.word	0x00000100


	//----- nvinfo : EIATTR_CBANK_PARAM_SIZE
	.align		4
.L_15:
        /*0050*/ 	.byte	0x03, 0x19
        /*0052*/ 	.short	0x0018


	//----- nvinfo : EIATTR_PARAM_CBANK
	.align		4
        /*0054*/ 	.byte	0x04, 0x0a
        /*0056*/ 	.short	(.L_17 - .L_16)
	.align		4
.L_16:
        /*0058*/ 	.word	index@(.nv.constant0._Z10addVectorsPdS_S_)
        /*005c*/ 	.short	0x0380
        /*005e*/ 	.short	0x0018


	//----- nvinfo : EIATTR_SW_WAR
	.align		4
.L_17:
        /*0060*/ 	.byte	0x04, 0x36
        /*0062*/ 	.short	(.L_19 - .L_18)
.L_18:
        /*0064*/ 	.word	0x00000008
.L_19:


//--------------------- .nv.callgraph             --------------------------
	.section	.nv.callgraph,"",@"SHT_CUDA_CALLGRAPH"
	.align	4
	.sectionentsize	8
	.align		4
        /*0000*/ 	.word	0x00000000
	.align		4
        /*0004*/ 	.word	0xffffffff
	.align		4
        /*0008*/ 	.word	0x00000000
	.align		4
        /*000c*/ 	.word	0xfffffffe
	.align		4
        /*0010*/ 	.word	0x00000000
	.align		4
        /*0014*/ 	.word	0xfffffffd
	.align		4
        /*0018*/ 	.word	0x00000000
	.align		4
        /*001c*/ 	.word	0xfffffffc


//--------------------- .text._Z10addVectorsPdS_S_ --------------------------
	.section	.text._Z10addVectorsPdS_S_,"ax",@progbits
	.align	128
        .global         _Z10addVectorsPdS_S_
        .type           _Z10addVectorsPdS_S_,@function
        .size           _Z10addVectorsPdS_S_,(.L_x_1 - _Z10addVectorsPdS_S_)
        .other          _Z10addVectorsPdS_S_,@"STO_CUDA_ENTRY STV_DEFAULT"
_Z10addVectorsPdS_S_:
.text._Z10addVectorsPdS_S_:
[----:B------:R-:W-:Y:S01]  /*0000*/  LDC R1, c[0x0][0x37c] ;  /* 0x0000df00ff017b82 */ /* 0x000fe20000000800 */
[----:B------:R-:W0:Y:S07]  /*0010*/  S2R R0, SR_TID.X ;  /* 0x0000000000007919 */ /* 0x000e2e0000002100 */
[----:B------:R-:W0:Y:S01]  /*0020*/  S2UR UR6, SR_CTAID.X ;  /* 0x00000000000679c3 */ /* 0x000e220000002500 */
[----:B------:R-:W1:Y:S07]  /*0030*/  LDCU.64 UR4, c[0x0][0x358] ;  /* 0x00006b00ff0477ac */ /* 0x000e6e0008000a00 */
[----:B------:R-:W0:Y:S08]  /*0040*/  LDC R11, c[0x0][0x360] ;  /* 0x0000d800ff0b7b82 */ /* 0x000e300000000800 */
[----:B------:R-:W2:Y:S08]  /*0050*/  LDC.64 R2, c[0x0][0x388] ;  /* 0x0000e200ff027b82 */ /* 0x000eb00000000a00 */
[----:B------:R-:W3:Y:S01]  /*0060*/  LDC.64 R4, c[0x0][0x390] ;  /* 0x0000e400ff047b82 */ /* 0x000ee20000000a00 */
[----:B0-----:R-:W-:-:S07]  /*0070*/  IMAD R11, R11, UR6, R0 ;  /* 0x000000060b0b7c24 */ /* 0x001fce000f8e0200 */
[----:B------:R-:W0:Y:S01]  /*0080*/  LDC.64 R8, c[0x0][0x380] ;  /* 0x0000e000ff087b82 */ /* 0x000e220000000a00 */
[----:B--2---:R-:W-:-:S06]  /*0090*/  IMAD.WIDE R2, R11, 0x8, R2 ;  /* 0x000000080b027825 */ /* 0x004fcc00078e0202 */
[----:B-1----:R-:W2:Y:S01]  /*00a0*/  LDG.E.64 R2, desc[UR4][R2.64] ;  /* 0x0000000402027981 */ /* 0x002ea2000c1e1b00 */
[----:B---3--:R-:W-:-:S06]  /*00b0*/  IMAD.WIDE R4, R11, 0x8, R4 ;  /* 0x000000080b047825 */ /* 0x008fcc00078e0204 */
[----:B------:R-:W2:Y:S01]  /*00c0*/  LDG.E.64 R4, desc[UR4][R4.64] ;  /* 0x0000000404047981 */ /* 0x000ea2000c1e1b00 */
[----:B0-----:R-:W-:Y:S01]  /*00d0*/  IMAD.WIDE R8, R11, 0x8, R8 ;  /* 0x000000080b087825 */ /* 0x001fe200078e0208 */
[----:B--2---:R-:W-:-:S07]  /*00e0*/  DADD R6, R2, R4 ;  /* 0x0000000002067229 */ /* 0x004fce0000000004 */
[----:B------:R-:W-:Y:S01]  /*00f0*/  STG.E.64 desc[UR4][R8.64], R6 ;  /* 0x0000000608007986 */ /* 0x000fe2000c101b04 */
[----:B------:R-:W-:Y:S05]  /*0100*/  EXIT ;  /* 0x000000000000794d */ /* 0x000fea0003800000 */
.L_x_0:
[----:B------:R-:W-:-:S00]  /*0110*/  BRA `(.L_x_0) ;  /* 0xfffffffc00fc7947 */ /* 0x000fc0000383ffff */
[----:B------:R-:W-:-:S00]  /*0120*/  NOP ;  /* 0x0000000000007918 */ /* 0x000fc00000000000 */
        /* <DEDUP_REMOVED lines=13> */
.L_x_1:


//--------------------- .nv.shared.reserved.0     --------------------------
	.section	.nv.shared.reserved.0,"aw",@nobits
	.weak		__nv_reservedSMEM_offset_0_alias
	.size		__nv_reservedSMEM_offset_0_alias, 0, 64
	.other		__nv_reservedSMEM_offset_0_alias,@"STO_CUDA_RESERVED_SHARED STV_DEFAULT"
__nv_reservedSMEM_offset_0_alias:
	.zero		0
	.zero		64


//--------------------- .nv.constant0._Z10addVectorsPdS_S_ --------------------------
	.section	.nv.constant0._Z10addVectorsPdS_S_,"a",@progbits
	.sectionflags	@""
	.align	4
.nv.constant0._Z10addVectorsPdS_S_:
	.zero		920


//--------------------- SYMBOLS --------------------------

	.type		.nv.reservedSmem.offset0,@object
	.size		.nv.reservedSmem.offset0,0x4
